//
// Generated by NVIDIA NVVM Compiler
//
// Compiler Build ID: CL-36424714
// Cuda compilation tools, release 13.0, V13.0.88
// Based on NVVM 20.0.0
//

.version 9.0
.target sm_100
.address_size 64

	// .globl	_Z11conv2d_cudaPjPiS0_ii

.visible .entry _Z11conv2d_cudaPjPiS0_ii(
	.param .u64 .ptr .align 1 _Z11conv2d_cudaPjPiS0_ii_param_0,
	.param .u64 .ptr .align 1 _Z11conv2d_cudaPjPiS0_ii_param_1,
	.param .u64 .ptr .align 1 _Z11conv2d_cudaPjPiS0_ii_param_2,
	.param .u32 _Z11conv2d_cudaPjPiS0_ii_param_3,
	.param .u32 _Z11conv2d_cudaPjPiS0_ii_param_4
)
{
	.reg .pred 	%p<89>;
	.reg .b32 	%r<163>;
	.reg .b64 	%rd<40>;

	ld.param.u64 	%rd9, [_Z11conv2d_cudaPjPiS0_ii_param_0];
	ld.param.u64 	%rd10, [_Z11conv2d_cudaPjPiS0_ii_param_1];
	ld.param.u64 	%rd8, [_Z11conv2d_cudaPjPiS0_ii_param_2];
	ld.param.u32 	%r64, [_Z11conv2d_cudaPjPiS0_ii_param_3];
	ld.param.u32 	%r65, [_Z11conv2d_cudaPjPiS0_ii_param_4];
	cvta.to.global.u64 	%rd1, %rd10;
	cvta.to.global.u64 	%rd2, %rd9;
	mov.u32 	%r66, %ctaid.y;
	mov.u32 	%r67, %ntid.y;
	mov.u32 	%r68, %tid.y;
	mad.lo.s32 	%r1, %r66, %r67, %r68;
	mov.u32 	%r69, %ctaid.x;
	mov.u32 	%r70, %ntid.x;
	mov.u32 	%r71, %tid.x;
	mad.lo.s32 	%r2, %r69, %r70, %r71;
	max.s32 	%r72, %r1, %r2;
	setp.ge.s32 	%p2, %r72, %r64;
	@%p2 bra 	$L__BB0_45;
	setp.lt.s32 	%p3, %r65, 1;
	mov.b32 	%r138, 0;
	@%p3 bra 	$L__BB0_44;
	shr.u32 	%r75, %r65, 31;
	add.s32 	%r76, %r65, %r75;
	shr.s32 	%r77, %r76, 1;
	sub.s32 	%r3, %r1, %r77;
	sub.s32 	%r4, %r2, %r77;
	and.b32  	%r5, %r65, 7;
	add.s32 	%r6, %r5, -1;
	and.b32  	%r7, %r65, 3;
	and.b32  	%r8, %r65, 2147483640;
	and.b32  	%r9, %r65, 1;
	mov.b32 	%r134, 0;
	mov.u32 	%r138, %r134;
$L__BB0_3:
	setp.lt.u32 	%p4, %r65, 8;
	add.s32 	%r80, %r3, %r134;
	setp.gt.s32 	%p5, %r80, -1;
	setp.lt.s32 	%p6, %r80, %r64;
	and.pred  	%p1, %p5, %p6;
	mul.lo.s32 	%r12, %r80, %r64;
	mul.lo.s32 	%r13, %r134, %r65;
	mov.b32 	%r154, 0;
	@%p4 bra 	$L__BB0_22;
	mov.b32 	%r136, 0;
	cvt.u64.u32 	%rd14, %r13;
$L__BB0_5:
	.pragma "nounroll";
	add.s32 	%r16, %r4, %r136;
	setp.gt.s32 	%p7, %r16, -1;
	setp.lt.s32 	%p8, %r16, %r64;
	and.pred  	%p9, %p7, %p8;
	and.pred  	%p10, %p1, %p9;
	add.s32 	%r82, %r16, %r12;
	mul.wide.s32 	%rd11, %r82, 4;
	add.s64 	%rd3, %rd2, %rd11;
	not.pred 	%p11, %p10;
	@%p11 bra 	$L__BB0_7;
	ld.global.u32 	%r83, [%rd3];
	add.s32 	%r84, %r136, %r13;
	mul.wide.u32 	%rd12, %r84, 4;
	add.s64 	%rd13, %rd1, %rd12;
	ld.global.u32 	%r85, [%rd13];
	mad.lo.s32 	%r138, %r85, %r83, %r138;
$L__BB0_7:
	add.s32 	%r86, %r16, 1;
	setp.gt.s32 	%p12, %r86, -1;
	setp.lt.s32 	%p13, %r86, %r64;
	and.pred  	%p14, %p12, %p13;
	and.pred  	%p15, %p1, %p14;
	cvt.u64.u32 	%rd15, %r136;
	add.s64 	%rd16, %rd15, %rd14;
	shl.b64 	%rd17, %rd16, 2;
	add.s64 	%rd4, %rd1, %rd17;
	not.pred 	%p16, %p15;
	@%p16 bra 	$L__BB0_9;
	ld.global.u32 	%r87, [%rd3+4];
	ld.global.u32 	%r88, [%rd4+4];
	mad.lo.s32 	%r138, %r88, %r87, %r138;
$L__BB0_9:
	add.s32 	%r89, %r16, 2;
	setp.gt.s32 	%p17, %r89, -1;
	setp.lt.s32 	%p18, %r89, %r64;
	and.pred  	%p19, %p17, %p18;
	and.pred  	%p20, %p1, %p19;
	not.pred 	%p21, %p20;
	@%p21 bra 	$L__BB0_11;
	ld.global.u32 	%r90, [%rd3+8];
	ld.global.u32 	%r91, [%rd4+8];
	mad.lo.s32 	%r138, %r91, %r90, %r138;
$L__BB0_11:
	add.s32 	%r92, %r16, 3;
	setp.gt.s32 	%p22, %r92, -1;
	setp.lt.s32 	%p23, %r92, %r64;
	and.pred  	%p24, %p22, %p23;
	and.pred  	%p25, %p1, %p24;
	not.pred 	%p26, %p25;
	@%p26 bra 	$L__BB0_13;
	ld.global.u32 	%r93, [%rd3+12];
	ld.global.u32 	%r94, [%rd4+12];
	mad.lo.s32 	%r138, %r94, %r93, %r138;
$L__BB0_13:
	add.s32 	%r95, %r16, 4;
	setp.gt.s32 	%p27, %r95, -1;
	setp.lt.s32 	%p28, %r95, %r64;
	and.pred  	%p29, %p27, %p28;
	and.pred  	%p30, %p1, %p29;
	not.pred 	%p31, %p30;
	@%p31 bra 	$L__BB0_15;
	ld.global.u32 	%r96, [%rd3+16];
	ld.global.u32 	%r97, [%rd4+16];
	mad.lo.s32 	%r138, %r97, %r96, %r138;
$L__BB0_15:
	add.s32 	%r98, %r16, 5;
	setp.gt.s32 	%p32, %r98, -1;
	setp.lt.s32 	%p33, %r98, %r64;
	and.pred  	%p34, %p32, %p33;
	and.pred  	%p35, %p1, %p34;
	not.pred 	%p36, %p35;
	@%p36 bra 	$L__BB0_17;
	ld.global.u32 	%r99, [%rd3+20];
	ld.global.u32 	%r100, [%rd4+20];
	mad.lo.s32 	%r138, %r100, %r99, %r138;
$L__BB0_17:
	add.s32 	%r101, %r16, 6;
	setp.gt.s32 	%p37, %r101, -1;
	setp.lt.s32 	%p38, %r101, %r64;
	and.pred  	%p39, %p37, %p38;
	and.pred  	%p40, %p1, %p39;
	not.pred 	%p41, %p40;
	@%p41 bra 	$L__BB0_19;
	ld.global.u32 	%r102, [%rd3+24];
	ld.global.u32 	%r103, [%rd4+24];
	mad.lo.s32 	%r138, %r103, %r102, %r138;
$L__BB0_19:
	add.s32 	%r104, %r16, 7;
	setp.gt.s32 	%p42, %r104, -1;
	setp.lt.s32 	%p43, %r104, %r64;
	and.pred  	%p44, %p42, %p43;
	and.pred  	%p45, %p1, %p44;
	not.pred 	%p46, %p45;
	@%p46 bra 	$L__BB0_21;
	ld.global.u32 	%r105, [%rd3+28];
	ld.global.u32 	%r106, [%rd4+28];
	mad.lo.s32 	%r138, %r106, %r105, %r138;
$L__BB0_21:
	add.s32 	%r136, %r136, 8;
	setp.ne.s32 	%p47, %r136, %r8;
	mov.u32 	%r154, %r8;
	@%p47 bra 	$L__BB0_5;
$L__BB0_22:
	setp.eq.s32 	%p48, %r5, 0;
	@%p48 bra 	$L__BB0_43;
	setp.lt.u32 	%p49, %r6, 3;
	@%p49 bra 	$L__BB0_33;
	add.s32 	%r37, %r4, %r154;
	setp.gt.s32 	%p50, %r37, -1;
	setp.lt.s32 	%p51, %r37, %r64;
	and.pred  	%p52, %p50, %p51;
	and.pred  	%p53, %p1, %p52;
	add.s32 	%r108, %r37, %r12;
	mul.wide.s32 	%rd18, %r108, 4;
	add.s64 	%rd5, %rd2, %rd18;
	not.pred 	%p54, %p53;
	@%p54 bra 	$L__BB0_26;
	ld.global.u32 	%r109, [%rd5];
	add.s32 	%r110, %r154, %r13;
	mul.wide.u32 	%rd19, %r110, 4;
	add.s64 	%rd20, %rd1, %rd19;
	ld.global.u32 	%r111, [%rd20];
	mad.lo.s32 	%r138, %r111, %r109, %r138;
$L__BB0_26:
	add.s32 	%r112, %r37, 1;
	setp.gt.s32 	%p55, %r112, -1;
	setp.lt.s32 	%p56, %r112, %r64;
	and.pred  	%p57, %p55, %p56;
	and.pred  	%p58, %p1, %p57;
	cvt.u64.u32 	%rd21, %r13;
	cvt.u64.u32 	%rd22, %r154;
	add.s64 	%rd23, %rd22, %rd21;
	shl.b64 	%rd24, %rd23, 2;
	add.s64 	%rd6, %rd1, %rd24;
	not.pred 	%p59, %p58;
	@%p59 bra 	$L__BB0_28;
	ld.global.u32 	%r113, [%rd5+4];
	ld.global.u32 	%r114, [%rd6+4];
	mad.lo.s32 	%r138, %r114, %r113, %r138;
$L__BB0_28:
	add.s32 	%r115, %r37, 2;
	setp.gt.s32 	%p60, %r115, -1;
	setp.lt.s32 	%p61, %r115, %r64;
	and.pred  	%p62, %p60, %p61;
	and.pred  	%p63, %p1, %p62;
	not.pred 	%p64, %p63;
	@%p64 bra 	$L__BB0_30;
	ld.global.u32 	%r116, [%rd5+8];
	ld.global.u32 	%r117, [%rd6+8];
	mad.lo.s32 	%r138, %r117, %r116, %r138;
$L__BB0_30:
	add.s32 	%r118, %r37, 3;
	setp.gt.s32 	%p65, %r118, -1;
	setp.lt.s32 	%p66, %r118, %r64;
	and.pred  	%p67, %p65, %p66;
	and.pred  	%p68, %p1, %p67;
	not.pred 	%p69, %p68;
	@%p69 bra 	$L__BB0_32;
	ld.global.u32 	%r119, [%rd5+12];
	ld.global.u32 	%r120, [%rd6+12];
	mad.lo.s32 	%r138, %r120, %r119, %r138;
$L__BB0_32:
	add.s32 	%r154, %r154, 4;
$L__BB0_33:
	setp.eq.s32 	%p70, %r7, 0;
	@%p70 bra 	$L__BB0_43;
	setp.eq.s32 	%p71, %r7, 1;
	@%p71 bra 	$L__BB0_40;
	add.s32 	%r50, %r4, %r154;
	setp.gt.s32 	%p72, %r50, -1;
	setp.lt.s32 	%p73, %r50, %r64;
	and.pred  	%p74, %p72, %p73;
	and.pred  	%p75, %p1, %p74;
	add.s32 	%r122, %r50, %r12;
	mul.wide.s32 	%rd25, %r122, 4;
	add.s64 	%rd7, %rd2, %rd25;
	not.pred 	%p76, %p75;
	@%p76 bra 	$L__BB0_37;
	ld.global.u32 	%r123, [%rd7];
	add.s32 	%r124, %r154, %r13;
	mul.wide.u32 	%rd26, %r124, 4;
	add.s64 	%rd27, %rd1, %rd26;
	ld.global.u32 	%r125, [%rd27];
	mad.lo.s32 	%r138, %r125, %r123, %r138;
$L__BB0_37:
	add.s32 	%r126, %r50, 1;
	setp.gt.s32 	%p77, %r126, -1;
	setp.lt.s32 	%p78, %r126, %r64;
	and.pred  	%p79, %p77, %p78;
	and.pred  	%p80, %p1, %p79;
	not.pred 	%p81, %p80;
	@%p81 bra 	$L__BB0_39;
	ld.global.u32 	%r127, [%rd7+4];
	cvt.u64.u32 	%rd28, %r13;
	cvt.u64.u32 	%rd29, %r154;
	add.s64 	%rd30, %rd29, %rd28;
	shl.b64 	%rd31, %rd30, 2;
	add.s64 	%rd32, %rd1, %rd31;
	ld.global.u32 	%r128, [%rd32+4];
	mad.lo.s32 	%r138, %r128, %r127, %r138;
$L__BB0_39:
	add.s32 	%r154, %r154, 2;
$L__BB0_40:
	setp.eq.s32 	%p82, %r9, 0;
	@%p82 bra 	$L__BB0_43;
	add.s32 	%r59, %r4, %r154;
	setp.gt.s32 	%p83, %r59, -1;
	setp.lt.s32 	%p84, %r59, %r64;
	and.pred  	%p85, %p83, %p84;
	and.pred  	%p86, %p1, %p85;
	not.pred 	%p87, %p86;
	@%p87 bra 	$L__BB0_43;
	add.s32 	%r129, %r59, %r12;
	mul.wide.s32 	%rd33, %r129, 4;
	add.s64 	%rd34, %rd2, %rd33;
	ld.global.u32 	%r130, [%rd34];
	add.s32 	%r131, %r154, %r13;
	mul.wide.u32 	%rd35, %r131, 4;
	add.s64 	%rd36, %rd1, %rd35;
	ld.global.u32 	%r132, [%rd36];
	mad.lo.s32 	%r138, %r132, %r130, %r138;
$L__BB0_43:
	add.s32 	%r134, %r134, 1;
	setp.ne.s32 	%p88, %r134, %r65;
	@%p88 bra 	$L__BB0_3;
$L__BB0_44:
	mad.lo.s32 	%r133, %r64, %r1, %r2;
	cvta.to.global.u64 	%rd37, %rd8;
	mul.wide.s32 	%rd38, %r133, 4;
	add.s64 	%rd39, %rd37, %rd38;
	st.global.u32 	[%rd39], %r138;
$L__BB0_45:
	ret;

}


// ===== COMPILED SASS (sm_100) =====

	.target	sm_100

	.elftype	@"ET_EXEC"


//--------------------- .note.nv.tkinfo           --------------------------
	.section	.note.nv.tkinfo,"",@"SHT_NOTE"
	.sectionflags	@"SHF_NOTE_NV_TKINFO"
	.tkinfo
        /*0018*/ 	.word	0x00000002
        /*0030*/ 	.string	""
        /*0030*/ 	.string	"ptxas"
        /*0030*/ 	.string	"Cuda compilation tools, release 13.0, V13.0.88"
        /*0030*/ 	.string	"Build cuda_13.0.r13.0/compiler.36424714_0"
        /*0030*/ 	.string	"-arch sm_100 -m 64 "



//--------------------- .note.nv.cuinfo           --------------------------
	.section	.note.nv.cuinfo,"",@"SHT_NOTE"
	.sectionflags	@"SHF_NOTE_NV_CUINFO"
        /*0018*/ 	.short	0x0002
        /*001a*/ 	.short	0x0064
        /*001c*/ 	.short	0x0082
	.zero		2


//--------------------- .nv.info                  --------------------------
	.section	.nv.info,"",@"SHT_CUDA_INFO"
	.align	4


	//----- nvinfo : EIATTR_REGCOUNT
	.align		4
        /*0000*/ 	.byte	0x04, 0x2f
        /*0002*/ 	.short	(.L_1 - .L_0)
	.align		4
.L_0:
        /*0004*/ 	.word	index@(_Z11conv2d_cudaPjPiS0_ii)
        /*0008*/ 	.word	0x0000001e


	//----- nvinfo : EIATTR_FRAME_SIZE
	.align		4
.L_1:
        /*000c*/ 	.byte	0x04, 0x11
        /*000e*/ 	.short	(.L_3 - .L_2)
	.align		4
.L_2:
        /*0010*/ 	.word	index@(_Z11conv2d_cudaPjPiS0_ii)
        /*0014*/ 	.word	0x00000000


	//----- nvinfo : EIATTR_MIN_STACK_SIZE
	.align		4
.L_3:
        /*0018*/ 	.byte	0x04, 0x12
        /*001a*/ 	.short	(.L_5 - .L_4)
	.align		4
.L_4:
        /*001c*/ 	.word	index@(_Z11conv2d_cudaPjPiS0_ii)
        /*0020*/ 	.word	0x00000000
.L_5:


//--------------------- .nv.compat                --------------------------
	.section	.nv.compat,"",@"SHT_CUDA_COMPAT_INFO"
	.align	4
        /*0000*/ 	.byte	0x02, 0x09, 0x00, 0x00, 0x02, 0x02, 0x01, 0x00, 0x02, 0x05, 0x05, 0x00, 0x03, 0x07, 0x01, 0x01
        /*0010*/ 	.byte	0x02, 0x03, 0x00, 0x00, 0x02, 0x06, 0x01, 0x00, 0x04, 0x0b, 0x08, 0x00, 0x09, 0x00, 0x00, 0x00
        /*0020*/ 	.byte	0x00, 0x00, 0x00, 0x00


//--------------------- .nv.info._Z11conv2d_cudaPjPiS0_ii --------------------------
	.section	.nv.info._Z11conv2d_cudaPjPiS0_ii,"",@"SHT_CUDA_INFO"
	.sectionflags	@""
	.align	4


	//----- nvinfo : EIATTR_CUDA_API_VERSION
	.align		4
        /*0000*/ 	.byte	0x04, 0x37
        /*0002*/ 	.short	(.L_7 - .L_6)
.L_6:
        /*0004*/ 	.word	0x00000082


	//----- nvinfo : EIATTR_KPARAM_INFO
	.align		4
.L_7:
        /*0008*/ 	.byte	0x04, 0x17
        /*000a*/ 	.short	(.L_9 - .L_8)
.L_8:
        /*000c*/ 	.word	0x00000000
        /*0010*/ 	.short	0x0004
        /*0012*/ 	.short	0x001c
        /*0014*/ 	.byte	0x00, 0xf0, 0x11, 0x00


	//----- nvinfo : EIATTR_KPARAM_INFO
	.align		4
.L_9:
        /*0018*/ 	.byte	0x04, 0x17
        /*001a*/ 	.short	(.L_11 - .L_10)
.L_10:
        /*001c*/ 	.word	0x00000000
        /*0020*/ 	.short	0x0003
        /*0022*/ 	.short	0x0018
        /*0024*/ 	.byte	0x00, 0xf0, 0x11, 0x00


	//----- nvinfo : EIATTR_KPARAM_INFO
	.align		4
.L_11:
        /*0028*/ 	.byte	0x04, 0x17
        /*002a*/ 	.short	(.L_13 - .L_12)
.L_12:
        /*002c*/ 	.word	0x00000000
        /*0030*/ 	.short	0x0002
        /*0032*/ 	.short	0x0010
        /*0034*/ 	.byte	0x00, 0xf5, 0x21, 0x00


	//----- nvinfo : EIATTR_KPARAM_INFO
	.align		4
.L_13:
        /*0038*/ 	.byte	0x04, 0x17
        /*003a*/ 	.short	(.L_15 - .L_14)
.L_14:
        /*003c*/ 	.word	0x00000000
        /*0040*/ 	.short	0x0001
        /*0042*/ 	.short	0x0008
        /*0044*/ 	.byte	0x00, 0xf5, 0x21, 0x00


	//----- nvinfo : EIATTR_KPARAM_INFO
	.align		4
.L_15:
        /*0048*/ 	.byte	0x04, 0x17
        /*004a*/ 	.short	(.L_17 - .L_16)
.L_16:
        /*004c*/ 	.word	0x00000000
        /*0050*/ 	.short	0x0000
        /*0052*/ 	.short	0x0000
        /*0054*/ 	.byte	0x00, 0xf5, 0x21, 0x00


	//----- nvinfo : EIATTR_SPARSE_MMA_MASK
	.align		4
.L_17:
        /*0058*/ 	.byte	0x03, 0x50
        /*005a*/ 	.short	0x0000


	//----- nvinfo : EIATTR_MAXREG_COUNT
	.align		4
        /*005c*/ 	.byte	0x03, 0x1b
        /*005e*/ 	.short	0x00ff


	//----- nvinfo : EIATTR_MERCURY_ISA_VERSION
	.align		4
        /*0060*/ 	.byte	0x03, 0x5f
        /*0062*/ 	.short	0x0101


	//----- nvinfo : EIATTR_VRC_CTA_INIT_COUNT
	.align		4
        /*0064*/ 	.byte	0x02, 0x4a
	.zero		1
	.zero		1


	//----- nvinfo : EIATTR_EXIT_INSTR_OFFSETS
	.align		4
        /*0068*/ 	.byte	0x04, 0x1c
        /*006a*/ 	.short	(.L_19 - .L_18)


	//   ....[0]....
.L_18:
        /*006c*/ 	.word	0x000000c0


	//   ....[1]....
        /*0070*/ 	.word	0x00000d10


	//----- nvinfo : EIATTR_CRS_STACK_SIZE
	.align		4
.L_19:
        /*0074*/ 	.byte	0x04, 0x1e
        /*0076*/ 	.short	(.L_21 - .L_20)
.L_20:
        /*0078*/ 	.word	0x00000000


	//----- nvinfo : EIATTR_CBANK_PARAM_SIZE
	.align		4
.L_21:
        /*007c*/ 	.byte	0x03, 0x19
        /*007e*/ 	.short	0x0020


	//----- nvinfo : EIATTR_PARAM_CBANK
	.align		4
        /*0080*/ 	.byte	0x04, 0x0a
        /*0082*/ 	.short	(.L_23 - .L_22)
	.align		4
.L_22:
        /*0084*/ 	.word	index@(.nv.constant0._Z11conv2d_cudaPjPiS0_ii)
        /*0088*/ 	.short	0x0380
        /*008a*/ 	.short	0x0020


	//----- nvinfo : EIATTR_SW_WAR
	.align		4
.L_23:
        /*008c*/ 	.byte	0x04, 0x36
        /*008e*/ 	.short	(.L_25 - .L_24)
.L_24:
        /*0090*/ 	.word	0x00000008
.L_25:


//--------------------- .nv.callgraph             --------------------------
	.section	.nv.callgraph,"",@"SHT_CUDA_CALLGRAPH"
	.align	4
	.sectionentsize	8
	.align		4
        /*0000*/ 	.word	0x00000000
	.align		4
        /*0004*/ 	.word	0xffffffff
	.align		4
        /*0008*/ 	.word	0x00000000
	.align		4
        /*000c*/ 	.word	0xfffffffe
	.align		4
        /*0010*/ 	.word	0x00000000
	.align		4
        /*0014*/ 	.word	0xfffffffd
	.align		4
        /*0018*/ 	.word	0x00000000
	.align		4
        /*001c*/ 	.word	0xfffffffc


//--------------------- .text._Z11conv2d_cudaPjPiS0_ii --------------------------
	.section	.text._Z11conv2d_cudaPjPiS0_ii,"ax",@progbits
	.align	128
        .global         _Z11conv2d_cudaPjPiS0_ii
        .type           _Z11conv2d_cudaPjPiS0_ii,@function
        .size           _Z11conv2d_cudaPjPiS0_ii,(.L_x_9 - _Z11conv2d_cudaPjPiS0_ii)
        .other          _Z11conv2d_cudaPjPiS0_ii,@"STO_CUDA_ENTRY STV_DEFAULT"
_Z11conv2d_cudaPjPiS0_ii:
.text._Z11conv2d_cudaPjPiS0_ii:
[----:B------:R-:W-:Y:S01]  /*0000*/  LDC R1, c[0x0][0x37c] ;  /* 0x0000df00ff017b82 */ /* 0x000fe20000000800 */
[----:B------:R-:W0:Y:S07]  /*0010*/  S2R R3, SR_TID.Y ;  /* 0x0000000000037919 */ /* 0x000e2e0000002200 */
[----:B------:R-:W0:Y:S01]  /*0020*/  S2UR UR4, SR_CTAID.Y ;  /* 0x00000000000479c3 */ /* 0x000e220000002600 */
[----:B------:R-:W1:Y:S01]  /*0030*/  LDCU UR6, c[0x0][0x398] ;  /* 0x00007300ff0677ac */ /* 0x000e620008000800 */
[----:B------:R-:W2:Y:S06]  /*0040*/  S2R R5, SR_TID.X ;  /* 0x0000000000057919 */ /* 0x000eac0000002100 */
[----:B------:R-:W0:Y:S08]  /*0050*/  LDC R0, c[0x0][0x364] ;  /* 0x0000d900ff007b82 */ /* 0x000e300000000800 */
[----:B------:R-:W2:Y:S08]  /*0060*/  S2UR UR5, SR_CTAID.X ;  /* 0x00000000000579c3 */ /* 0x000eb00000002500 */
[----:B------:R-:W2:Y:S01]  /*0070*/  LDC R2, c[0x0][0x360] ;  /* 0x0000d800ff027b82 */ /* 0x000ea20000000800 */
[----:B0-----:R-:W-:-:S02]  /*0080*/  IMAD R0, R0, UR4, R3 ;  /* 0x0000000400007c24 */ /* 0x001fc4000f8e0203 */
[----:B--2---:R-:W-:-:S05]  /*0090*/  IMAD R3, R2, UR5, R5 ;  /* 0x0000000502037c24 */ /* 0x004fca000f8e0205 */
[----:B------:R-:W-:-:S04]  /*00a0*/  VIMNMX R2, PT, PT, R0, R3, !PT ;  /* 0x0000000300027248 */ /* 0x000fc80007fe0100 */
[----:B-1----:R-:W-:-:S13]  /*00b0*/  ISETP.GE.AND P0, PT, R2, UR6, PT ;  /* 0x0000000602007c0c */ /* 0x002fda000bf06270 */
[----:B------:R-:W-:Y:S05]  /*00c0*/  @P0 EXIT ;  /* 0x000000000000094d */ /* 0x000fea0003800000 */
[----:B------:R-:W0:Y:S01]  /*00d0*/  LDCU UR5, c[0x0][0x39c] ;  /* 0x00007380ff0577ac */ /* 0x000e220008000800 */
[----:B------:R-:W-:Y:S01]  /*00e0*/  IMAD.MOV.U32 R2, RZ, RZ, RZ ;  /* 0x000000ffff027224 */ /* 0x000fe200078e00ff */
[----:B------:R-:W1:Y:S01]  /*00f0*/  LDCU.64 UR10, c[0x0][0x358] ;  /* 0x00006b00ff0a77ac */ /* 0x000e620008000a00 */
[----:B0-----:R-:W-:-:S09]  /*0100*/  UISETP.GE.AND UP0, UPT, UR5, 0x1, UPT ;  /* 0x000000010500788c */ /* 0x001fd2000bf06270 */
[----:B-1----:R-:W-:Y:S05]  /*0110*/  BRA.U !UP0, `(.L_x_0) ;  /* 0x0000000908ec7547 */ /* 0x002fea000b800000 */
[----:B------:R-:W-:Y:S01]  /*0120*/  ULEA.HI UR4, UR5, UR5, URZ, 0x1 ;  /* 0x0000000505047291 */ /* 0x000fe2000f8f08ff */
[----:B------:R-:W-:Y:S01]  /*0130*/  IMAD.MOV.U32 R2, RZ, RZ, RZ ;  /* 0x000000ffff027224 */ /* 0x000fe200078e00ff */
[----:B------:R-:W-:Y:S02]  /*0140*/  ULOP3.LUT UR8, UR5, 0x7, URZ, 0xc0, !UPT ;  /* 0x0000000705087892 */ /* 0x000fe4000f8ec0ff */
[----:B------:R-:W-:Y:S02]  /*0150*/  USHF.R.S32.HI UR4, URZ, 0x1, UR4 ;  /* 0x00000001ff047899 */ /* 0x000fe40008011404 */
[----:B------:R-:W-:Y:S02]  /*0160*/  UIADD3 UR6, UPT, UPT, UR8, -0x1, URZ ;  /* 0xffffffff08067890 */ /* 0x000fe4000fffe0ff */
[----:B------:R-:W-:Y:S02]  /*0170*/  ULOP3.LUT UR9, UR5, 0x3, URZ, 0xc0, !UPT ;  /* 0x0000000305097892 */ /* 0x000fe4000f8ec0ff */
[----:B------:R-:W-:Y:S01]  /*0180*/  VIADD R18, R0, -UR4 ;  /* 0x8000000400127c36 */ /* 0x000fe20008000000 */
[----:B------:R-:W-:Y:S01]  /*0190*/  ULOP3.LUT UR5, UR5, 0x7ffffff8, URZ, 0xc0, !UPT ;  /* 0x7ffffff805057892 */ /* 0x000fe2000f8ec0ff */
[----:B------:R-:W-:Y:S01]  /*01a0*/  VIADD R4, R3, -UR4 ;  /* 0x8000000403047c36 */ /* 0x000fe20008000000 */
[----:B------:R-:W-:Y:S01]  /*01b0*/  UISETP.GE.U32.AND UP1, UPT, UR6, 0x3, UPT ;  /* 0x000000030600788c */ /* 0x000fe2000bf26070 */
[----:B------:R-:W-:-:S10]  /*01c0*/  UMOV UR4, URZ ;  /* 0x000000ff00047c82 */ /* 0x000fd40008000000 */
.L_x_7:
[----:B------:R-:W0:Y:S01]  /*01d0*/  LDCU.64 UR6, c[0x0][0x398] ;  /* 0x00007300ff0677ac */ /* 0x000e220008000a00 */
[----:B------:R-:W-:Y:S02]  /*01e0*/  VIADD R5, R18, UR4 ;  /* 0x0000000412057c36 */ /* 0x000fe40008000000 */
[----:B------:R-:W-:Y:S01]  /*01f0*/  IMAD.MOV.U32 R7, RZ, RZ, RZ ;  /* 0x000000ffff077224 */ /* 0x000fe200078e00ff */
[----:B0-----:R-:W-:Y:S02]  /*0200*/  UISETP.GE.U32.AND UP2, UPT, UR7, 0x8, UPT ;  /* 0x000000080700788c */ /* 0x001fe4000bf46070 */
[C---:B------:R-:W-:Y:S01]  /*0210*/  ISETP.GE.AND P0, PT, R5.reuse, UR6, PT ;  /* 0x0000000605007c0c */ /* 0x040fe2000bf06270 */
[----:B------:R-:W-:Y:S02]  /*0220*/  UIMAD UR12, UR4, UR7, URZ ;  /* 0x00000007040c72a4 */ /* 0x000fe4000f8e02ff */
[----:B------:R-:W-:Y:S01]  /*0230*/  UIADD3 UR4, UPT, UPT, UR4, 0x1, URZ ;  /* 0x0000000104047890 */ /* 0x000fe2000fffe0ff */
[----:B------:R-:W-:-:S03]  /*0240*/  ISETP.GT.AND P0, PT, R5, -0x1, !P0 ;  /* 0xffffffff0500780c */ /* 0x000fc60004704270 */
[----:B------:R-:W-:Y:S01]  /*0250*/  UISETP.NE.AND UP0, UPT, UR4, UR7, UPT ;  /* 0x000000070400728c */ /* 0x000fe2000bf05270 */
[----:B------:R-:W-:Y:S10]  /*0260*/  BRA.U !UP2, `(.L_x_1) ;  /* 0x000000050a247547 */ /* 0x000ff4000b800000 */
[----:B------:R-:W0:Y:S01]  /*0270*/  LDC.64 R6, c[0x0][0x380] ;  /* 0x0000e000ff067b82 */ /* 0x000e220000000a00 */
[----:B------:R-:W-:Y:S01]  /*0280*/  IMAD.MOV.U32 R15, RZ, RZ, RZ ;  /* 0x000000ffff0f7224 */ /* 0x000fe200078e00ff */
[----:B------:R-:W1:Y:S06]  /*0290*/  LDCU UR6, c[0x0][0x398] ;  /* 0x00007300ff0677ac */ /* 0x000e6c0008000800 */
[----:B------:R-:W2:Y:S02]  /*02a0*/  LDC.64 R8, c[0x0][0x388] ;  /* 0x0000e200ff087b82 */ /* 0x000ea40000000a00 */
.L_x_2:
[----:B------:R-:W-:Y:S01]  /*02b0*/  IMAD.IADD R14, R4, 0x1, R15 ;  /* 0x00000001040e7824 */ /* 0x000fe200078e020f */
[----:B------:R-:W-:-:S03]  /*02c0*/  IADD3 R19, P2, PT, R15, UR12, RZ ;  /* 0x0000000c0f137c10 */ /* 0x000fc6000ff5e0ff */
[----:B-1----:R-:W-:Y:S01]  /*02d0*/  IMAD R13, R5, UR6, R14 ;  /* 0x00000006050d7c24 */ /* 0x002fe2000f8e020e */
[C---:B------:R-:W-:Y:S01]  /*02e0*/  ISETP.GE.AND P3, PT, R14.reuse, UR6, PT ;  /* 0x000000060e007c0c */ /* 0x040fe2000bf66270 */
[----:B------:R-:W-:Y:S01]  /*02f0*/  IMAD.X R20, RZ, RZ, RZ, P2 ;  /* 0x000000ffff147224 */ /* 0x000fe200010e06ff */
[C---:B------:R-:W-:Y:S01]  /*0300*/  IADD3 R10, PT, PT, R14.reuse, 0x1, RZ ;  /* 0x000000010e0a7810 */ /* 0x040fe20007ffe0ff */
[----:B0-----:R-:W-:Y:S01]  /*0310*/  IMAD.WIDE R12, R13, 0x4, R6 ;  /* 0x000000040d0c7825 */ /* 0x001fe200078e0206 */
[----:B------:R-:W-:Y:S02]  /*0320*/  ISETP.GT.AND P3, PT, R14, -0x1, !P3 ;  /* 0xffffffff0e00780c */ /* 0x000fe40005f64270 */
[C---:B------:R-:W-:Y:S02]  /*0330*/  ISETP.GE.AND P1, PT, R10.reuse, UR6, PT ;  /* 0x000000060a007c0c */ /* 0x040fe4000bf26270 */
[----:B------:R-:W-:Y:S02]  /*0340*/  PLOP3.LUT P3, PT, P0, P3, PT, 0x80, 0x8 ;  /* 0x000000000008781c */ /* 0x000fe40000767070 */
[----:B------:R-:W-:-:S02]  /*0350*/  ISETP.GT.AND P1, PT, R10, -0x1, !P1 ;  /* 0xffffffff0a00780c */ /* 0x000fc40004f24270 */
[----:B--2---:R-:W-:Y:S02]  /*0360*/  LEA R10, P2, R19, R8, 0x2 ;  /* 0x00000008130a7211 */ /* 0x004fe400078410ff */
[----:B------:R-:W-:-:S07]  /*0370*/  PLOP3.LUT P1, PT, P0, P1, PT, 0x80, 0x8 ;  /* 0x000000000008781c */ /* 0x000fce0000723070 */
[----:B------:R-:W0:Y:S01]  /*0380*/  @P3 LDC.64 R16, c[0x0][0x388] ;  /* 0x0000e200ff103b82 */ /* 0x000e220000000a00 */
[----:B------:R-:W-:-:S05]  /*0390*/  @P3 VIADD R11, R15, UR12 ;  /* 0x0000000c0f0b3c36 */ /* 0x000fca0008000000 */
[----:B------:R-:W2:Y:S01]  /*03a0*/  @P1 LDG.E R21, desc[UR10][R12.64+0x4] ;  /* 0x0000040a0c151981 */ /* 0x000ea2000c1e1900 */
[----:B0-----:R-:W-:Y:S01]  /*03b0*/  @P3 IMAD.WIDE.U32 R16, R11, 0x4, R16 ;  /* 0x000000040b103825 */ /* 0x001fe200078e0010 */
[----:B------:R-:W-:Y:S02]  /*03c0*/  LEA.HI.X R11, R19, R9, R20, 0x2, P2 ;  /* 0x00000009130b7211 */ /* 0x000fe400010f1414 */
[----:B------:R-:W3:Y:S04]  /*03d0*/  @P3 LDG.E R19, desc[UR10][R12.64] ;  /* 0x0000000a0c133981 */ /* 0x000ee8000c1e1900 */
[----:B------:R0:W3:Y:S04]  /*03e0*/  @P3 LDG.E R16, desc[UR10][R16.64] ;  /* 0x0000000a10103981 */ /* 0x0000e8000c1e1900 */
[----:B------:R-:W2:Y:S01]  /*03f0*/  @P1 LDG.E R20, desc[UR10][R10.64+0x4] ;  /* 0x0000040a0a141981 */ /* 0x000ea2000c1e1900 */
[----:B------:R-:W-:-:S02]  /*0400*/  VIADD R22, R14, 0x2 ;  /* 0x000000020e167836 */ /* 0x000fc40000000000 */
[----:B------:R-:W-:-:S03]  /*0410*/  VIADD R23, R14, 0x3 ;  /* 0x000000030e177836 */ /* 0x000fc60000000000 */
[----:B------:R-:W-:Y:S01]  /*0420*/  ISETP.GE.AND P2, PT, R22, UR6, PT ;  /* 0x0000000616007c0c */ /* 0x000fe2000bf46270 */
[----:B------:R-:W-:Y:S01]  /*0430*/  VIADD R24, R14, 0x4 ;  /* 0x000000040e187836 */ /* 0x000fe20000000000 */
[C---:B------:R-:W-:Y:S02]  /*0440*/  ISETP.GE.AND P6, PT, R23.reuse, UR6, PT ;  /* 0x0000000617007c0c */ /* 0x040fe4000bfc6270 */
[----:B------:R-:W-:Y:S01]  /*0450*/  ISETP.GT.AND P2, PT, R22, -0x1, !P2 ;  /* 0xffffffff1600780c */ /* 0x000fe20005744270 */
[----:B0-----:R-:W-:Y:S01]  /*0460*/  VIADD R17, R14, 0x5 ;  /* 0x000000050e117836 */ /* 0x001fe20000000000 */
[----:B------:R-:W-:Y:S02]  /*0470*/  ISETP.GE.AND P5, PT, R24, UR6, PT ;  /* 0x0000000618007c0c */ /* 0x000fe4000bfa6270 */
[----:B------:R-:W-:Y:S02]  /*0480*/  ISETP.GT.AND P6, PT, R23, -0x1, !P6 ;  /* 0xffffffff1700780c */ /* 0x000fe400077c4270 */
[----:B------:R-:W-:-:S02]  /*0490*/  PLOP3.LUT P2, PT, P0, P2, PT, 0x80, 0x8 ;  /* 0x000000000008781c */ /* 0x000fc40000745070 */
[----:B------:R-:W-:Y:S02]  /*04a0*/  ISETP.GT.AND P5, PT, R24, -0x1, !P5 ;  /* 0xffffffff1800780c */ /* 0x000fe40006fa4270 */
[----:B------:R-:W-:Y:S02]  /*04b0*/  IADD3 R22, PT, PT, R14, 0x6, RZ ;  /* 0x000000060e167810 */ /* 0x000fe40007ffe0ff */
[C---:B------:R-:W-:Y:S02]  /*04c0*/  ISETP.GE.AND P4, PT, R17.reuse, UR6, PT ;  /* 0x0000000611007c0c */ /* 0x040fe4000bf86270 */
[----:B------:R-:W-:Y:S02]  /*04d0*/  PLOP3.LUT P5, PT, P0, P5, PT, 0x80, 0x8 ;  /* 0x000000000008781c */ /* 0x000fe400007ab070 */
[----:B------:R-:W-:-:S03]  /*04e0*/  ISETP.GT.AND P4, PT, R17, -0x1, !P4 ;  /* 0xffffffff1100780c */ /* 0x000fc60006784270 */
[----:B------:R-:W4:Y:S01]  /*04f0*/  @P2 LDG.E R17, desc[UR10][R12.64+0x8] ;  /* 0x0000080a0c112981 */ /* 0x000f22000c1e1900 */
[----:B------:R-:W-:-:S13]  /*0500*/  PLOP3.LUT P4, PT, P0, P4, PT, 0x80, 0x8 ;  /* 0x000000000008781c */ /* 0x000fda0000789070 */
[----:B------:R-:W5:Y:S01]  /*0510*/  @P4 LDG.E R23, desc[UR10][R12.64+0x14] ;  /* 0x0000140a0c174981 */ /* 0x000f62000c1e1900 */
[----:B---3--:R-:W-:Y:S01]  /*0520*/  @P3 IMAD R2, R19, R16, R2 ;  /* 0x0000001013023224 */ /* 0x008fe200078e0202 */
[----:B------:R-:W-:Y:S01]  /*0530*/  PLOP3.LUT P3, PT, P0, P6, PT, 0x80, 0x8 ;  /* 0x000000000008781c */ /* 0x000fe2000076d070 */
[----:B------:R-:W-:Y:S01]  /*0540*/  VIADD R16, R14, 0x7 ;  /* 0x000000070e107836 */ /* 0x000fe20000000000 */
[C---:B------:R-:W-:Y:S01]  /*0550*/  ISETP.GE.AND P6, PT, R22.reuse, UR6, PT ;  /* 0x0000000616007c0c */ /* 0x040fe2000bfc6270 */
[----:B--2---:R-:W-:Y:S01]  /*0560*/  @P1 IMAD R2, R21, R20, R2 ;  /* 0x0000001415021224 */ /* 0x004fe200078e0202 */
[----:B------:R-:W4:Y:S02]  /*0570*/  @P2 LDG.E R14, desc[UR10][R10.64+0x8] ;  /* 0x0000080a0a0e2981 */ /* 0x000f24000c1e1900 */
[----:B------:R-:W-:Y:S02]  /*0580*/  ISETP.GT.AND P6, PT, R22, -0x1, !P6 ;  /* 0xffffffff1600780c */ /* 0x000fe400077c4270 */
[----:B------:R-:W-:Y:S01]  /*0590*/  ISETP.GE.AND P1, PT, R16, UR6, PT ;  /* 0x0000000610007c0c */ /* 0x000fe2000bf26270 */
[----:B------:R-:W2:Y:S01]  /*05a0*/  @P5 LDG.E R21, desc[UR10][R12.64+0x10] ;  /* 0x0000100a0c155981 */ /* 0x000ea2000c1e1900 */
[----:B------:R-:W-:-:S02]  /*05b0*/  PLOP3.LUT P6, PT, P0, P6, PT, 0x80, 0x8 ;  /* 0x000000000008781c */ /* 0x000fc400007cd070 */
[----:B------:R-:W-:Y:S01]  /*05c0*/  ISETP.GT.AND P1, PT, R16, -0x1, !P1 ;  /* 0xffffffff1000780c */ /* 0x000fe20004f24270 */
[----:B------:R-:W3:Y:S04]  /*05d0*/  @P3 LDG.E R19, desc[UR10][R12.64+0xc] ;  /* 0x00000c0a0c133981 */ /* 0x000ee8000c1e1900 */
[----:B------:R-:W3:Y:S01]  /*05e0*/  @P3 LDG.E R16, desc[UR10][R10.64+0xc] ;  /* 0x00000c0a0a103981 */ /* 0x000ee2000c1e1900 */
[----:B------:R-:W-:-:S03]  /*05f0*/  PLOP3.LUT P1, PT, P0, P1, PT, 0x80, 0x8 ;  /* 0x000000000008781c */ /* 0x000fc60000723070 */
[----:B------:R-:W2:Y:S04]  /*0600*/  @P5 LDG.E R20, desc[UR10][R10.64+0x10] ;  /* 0x0000100a0a145981 */ /* 0x000ea8000c1e1900 */
[----:B------:R-:W5:Y:S04]  /*0610*/  @P4 LDG.E R22, desc[UR10][R10.64+0x14] ;  /* 0x0000140a0a164981 */ /* 0x000f68000c1e1900 */
[----:B------:R-:W5:Y:S04]  /*0620*/  @P6 LDG.E R25, desc[UR10][R12.64+0x18] ;  /* 0x0000180a0c196981 */ /* 0x000f68000c1e1900 */
[----:B------:R-:W5:Y:S04]  /*0630*/  @P6 LDG.E R24, desc[UR10][R10.64+0x18] ;  /* 0x0000180a0a186981 */ /* 0x000f68000c1e1900 */
[----:B------:R-:W5:Y:S04]  /*0640*/  @P1 LDG.E R27, desc[UR10][R12.64+0x1c] ;  /* 0x00001c0a0c1b1981 */ /* 0x000f68000c1e1900 */
[----:B------:R-:W5:Y:S01]  /*0650*/  @P1 LDG.E R26, desc[UR10][R10.64+0x1c] ;  /* 0x00001c0a0a1a1981 */ /* 0x000f62000c1e1900 */
[----:B------:R-:W-:-:S02]  /*0660*/  VIADD R15, R15, 0x8 ;  /* 0x000000080f0f7836 */ /* 0x000fc40000000000 */
[----:B----4-:R-:W-:-:S03]  /*0670*/  @P2 IMAD R2, R17, R14, R2 ;  /* 0x0000000e11022224 */ /* 0x010fc600078e0202 */
[----:B------:R-:W-:Y:S01]  /*0680*/  ISETP.NE.AND P2, PT, R15, UR5, PT ;  /* 0x000000050f007c0c */ /* 0x000fe2000bf45270 */
[----:B---3--:R-:W-:-:S04]  /*0690*/  @P3 IMAD R2, R19, R16, R2 ;  /* 0x0000001013023224 */ /* 0x008fc800078e0202 */
[----:B--2---:R-:W-:-:S04]  /*06a0*/  @P5 IMAD R2, R21, R20, R2 ;  /* 0x0000001415025224 */ /* 0x004fc800078e0202 */
[----:B-----5:R-:W-:-:S04]  /*06b0*/  @P4 IMAD R2, R23, R22, R2 ;  /* 0x0000001617024224 */ /* 0x020fc800078e0202 */
[----:B------:R-:W-:-:S04]  /*06c0*/  @P6 IMAD R2, R25, R24, R2 ;  /* 0x0000001819026224 */ /* 0x000fc800078e0202 */
[----:B------:R-:W-:Y:S01]  /*06d0*/  @P1 IMAD R2, R27, R26, R2 ;  /* 0x0000001a1b021224 */ /* 0x000fe200078e0202 */
[----:B------:R-:W-:Y:S06]  /*06e0*/  @P2 BRA `(.L_x_2) ;  /* 0xfffffff800f02947 */ /* 0x000fec000383ffff */
[----:B------:R-:W-:-:S07]  /*06f0*/  IMAD.U32 R7, RZ, RZ, UR5 ;  /* 0x00000005ff077e24 */ /* 0x000fce000f8e00ff */
.L_x_1:
[----:B------:R-:W-:-:S09]  /*0700*/  UISETP.NE.AND UP2, UPT, UR8, URZ, UPT ;  /* 0x000000ff0800728c */ /* 0x000fd2000bf45270 */
[----:B------:R-:W-:Y:S05]  /*0710*/  BRA.U !UP2, `(.L_x_3) ;  /* 0x000000050a687547 */ /* 0x000fea000b800000 */
[----:B------:R-:W-:Y:S01]  /*0720*/  UISETP.NE.AND UP2, UPT, UR9, URZ, UPT ;  /* 0x000000ff0900728c */ /* 0x000fe2000bf45270 */
[----:B------:R-:W-:Y:S10]  /*0730*/  BRA.U !UP1, `(.L_x_4) ;  /* 0x0000000109a07547 */ /* 0x000ff4000b800000 */
[----:B------:R-:W-:Y:S01]  /*0740*/  IMAD.IADD R14, R4, 0x1, R7 ;  /* 0x00000001040e7824 */ /* 0x000fe200078e0207 */
[----:B------:R-:W0:Y:S03]  /*0750*/  LDC.64 R8, c[0x0][0x388] ;  /* 0x0000e200ff087b82 */ /* 0x000e260000000a00 */
[C---:B------:R-:W-:Y:S01]  /*0760*/  VIADD R6, R14.reuse, 0x1 ;  /* 0x000000010e067836 */ /* 0x040fe20000000000 */
[C---:B------:R-:W-:Y:S01]  /*0770*/  ISETP.GE.AND P1, PT, R14.reuse, UR6, PT ;  /* 0x000000060e007c0c */ /* 0x040fe2000bf26270 */
[C---:B------:R-:W-:Y:S01]  /*0780*/  VIADD R16, R14.reuse, 0x2 ;  /* 0x000000020e107836 */ /* 0x040fe20000000000 */
[C---:B------:R-:W-:Y:S02]  /*0790*/  IADD3 R17, PT, PT, R14.reuse, 0x3, RZ ;  /* 0x000000030e117810 */ /* 0x040fe40007ffe0ff */
[----:B------:R-:W-:Y:S01]  /*07a0*/  ISETP.GT.AND P1, PT, R14, -0x1, !P1 ;  /* 0xffffffff0e00780c */ /* 0x000fe20004f24270 */
[----:B------:R-:W1:Y:S01]  /*07b0*/  LDC.64 R10, c[0x0][0x380] ;  /* 0x0000e000ff0a7b82 */ /* 0x000e620000000a00 */
[----:B------:R-:W-:-:S02]  /*07c0*/  ISETP.GE.AND P4, PT, R6, UR6, PT ;  /* 0x0000000606007c0c */ /* 0x000fc4000bf86270 */
[----:B------:R-:W-:Y:S02]  /*07d0*/  PLOP3.LUT P1, PT, P0, P1, PT, 0x80, 0x8 ;  /* 0x000000000008781c */ /* 0x000fe40000723070 */
[----:B------:R-:W-:Y:S02]  /*07e0*/  ISETP.GE.AND P2, PT, R16, UR6, PT ;  /* 0x0000000610007c0c */ /* 0x000fe4000bf46270 */
[----:B------:R-:W-:Y:S02]  /*07f0*/  ISETP.GT.AND P4, PT, R6, -0x1, !P4 ;  /* 0xffffffff0600780c */ /* 0x000fe40006784270 */
[----:B------:R-:W-:Y:S02]  /*0800*/  IADD3 R6, P5, PT, R7, UR12, RZ ;  /* 0x0000000c07067c10 */ /* 0x000fe4000ffbe0ff */
[----:B------:R-:W-:Y:S02]  /*0810*/  ISETP.GE.AND P3, PT, R17, UR6, PT ;  /* 0x0000000611007c0c */ /* 0x000fe4000bf66270 */
[----:B------:R-:W-:-:S02]  /*0820*/  ISETP.GT.AND P2, PT, R16, -0x1, !P2 ;  /* 0xffffffff1000780c */ /* 0x000fc40005744270 */
[----:B------:R-:W-:Y:S01]  /*0830*/  PLOP3.LUT P4, PT, P0, P4, PT, 0x80, 0x8 ;  /* 0x000000000008781c */ /* 0x000fe20000789070 */
[----:B------:R-:W2:Y:S01]  /*0840*/  @P1 LDC.64 R12, c[0x0][0x388] ;  /* 0x0000e200ff0c1b82 */ /* 0x000ea20000000a00 */
[----:B------:R-:W-:Y:S01]  /*0850*/  @P1 VIADD R15, R7, UR12 ;  /* 0x0000000c070f1c36 */ /* 0x000fe20008000000 */
[----:B------:R-:W-:Y:S02]  /*0860*/  ISETP.GT.AND P3, PT, R17, -0x1, !P3 ;  /* 0xffffffff1100780c */ /* 0x000fe40005f64270 */
[----:B------:R-:W-:Y:S02]  /*0870*/  PLOP3.LUT P2, PT, P0, P2, PT, 0x80, 0x8 ;  /* 0x000000000008781c */ /* 0x000fe40000745070 */
[----:B------:R-:W-:Y:S01]  /*0880*/  PLOP3.LUT P3, PT, P0, P3, PT, 0x80, 0x8 ;  /* 0x000000000008781c */ /* 0x000fe20000767070 */
[----:B--2---:R-:W-:-:S04]  /*0890*/  @P1 IMAD.WIDE.U32 R12, R15, 0x4, R12 ;  /* 0x000000040f0c1825 */ /* 0x004fc800078e000c */
[----:B------:R-:W-:Y:S02]  /*08a0*/  IMAD R15, R5, UR6, R14 ;  /* 0x00000006050f7c24 */ /* 0x000fe4000f8e020e */
[----:B------:R-:W-:Y:S01]  /*08b0*/  IMAD.X R14, RZ, RZ, RZ, P5 ;  /* 0x000000ffff0e7224 */ /* 0x000fe200028e06ff */
[C---:B0-----:R-:W-:Y:S01]  /*08c0*/  LEA R8, P5, R6.reuse, R8, 0x2 ;  /* 0x0000000806087211 */ /* 0x041fe200078a10ff */
[----:B-1----:R-:W-:Y:S01]  /*08d0*/  IMAD.WIDE R10, R15, 0x4, R10 ;  /* 0x000000040f0a7825 */ /* 0x002fe200078e020a */
[----:B------:R-:W2:Y:S02]  /*08e0*/  @P1 LDG.E R12, desc[UR10][R12.64] ;  /* 0x0000000a0c0c1981 */ /* 0x000ea4000c1e1900 */
[----:B------:R-:W-:Y:S02]  /*08f0*/  LEA.HI.X R9, R6, R9, R14, 0x2, P5 ;  /* 0x0000000906097211 */ /* 0x000fe400028f140e */
[----:B------:R-:W2:Y:S04]  /*0900*/  @P1 LDG.E R15, desc[UR10][R10.64] ;  /* 0x0000000a0a0f1981 */ /* 0x000ea8000c1e1900 */
[----:B------:R-:W3:Y:S04]  /*0910*/  @P4 LDG.E R17, desc[UR10][R10.64+0x4] ;  /* 0x0000040a0a114981 */ /* 0x000ee8000c1e1900 */
[----:B------:R-:W3:Y:S04]  /*0920*/  @P4 LDG.E R6, desc[UR10][R8.64+0x4] ;  /* 0x0000040a08064981 */ /* 0x000ee8000c1e1900 */
[----:B------:R-:W4:Y:S04]  /*0930*/  @P2 LDG.E R19, desc[UR10][R10.64+0x8] ;  /* 0x0000080a0a132981 */ /* 0x000f28000c1e1900 */
[----:B------:R-:W4:Y:S04]  /*0940*/  @P2 LDG.E R14, desc[UR10][R8.64+0x8] ;  /* 0x0000080a080e2981 */ /* 0x000f28000c1e1900 */
[----:B------:R-:W5:Y:S04]  /*0950*/  @P3 LDG.E R21, desc[UR10][R10.64+0xc] ;  /* 0x00000c0a0a153981 */ /* 0x000f68000c1e1900 */
[----:B------:R-:W5:Y:S01]  /*0960*/  @P3 LDG.E R16, desc[UR10][R8.64+0xc] ;  /* 0x00000c0a08103981 */ /* 0x000f62000c1e1900 */
[----:B------:R-:W-:-:S02]  /*0970*/  VIADD R7, R7, 0x4 ;  /* 0x0000000407077836 */ /* 0x000fc40000000000 */
[----:B--2---:R-:W-:-:S04]  /*0980*/  @P1 IMAD R2, R15, R12, R2 ;  /* 0x0000000c0f021224 */ /* 0x004fc800078e0202 */
[----:B---3--:R-:W-:-:S04]  /*0990*/  @P4 IMAD R2, R17, R6, R2 ;  /* 0x0000000611024224 */ /* 0x008fc800078e0202 */
[----:B----4-:R-:W-:-:S04]  /*09a0*/  @P2 IMAD R2, R19, R14, R2 ;  /* 0x0000000e13022224 */ /* 0x010fc800078e0202 */
[----:B-----5:R-:W-:-:S07]  /*09b0*/  @P3 IMAD R2, R21, R16, R2 ;  /* 0x0000001015023224 */ /* 0x020fce00078e0202 */
.L_x_4:
[----:B------:R-:W-:Y:S05]  /*09c0*/  BRA.U !UP2, `(.L_x_3) ;  /* 0x000000010abc7547 */ /* 0x000fea000b800000 */
[----:B------:R-:W0:Y:S01]  /*09d0*/  LDCU UR7, c[0x0][0x39c] ;  /* 0x00007380ff0777ac */ /* 0x000e220008000800 */
[----:B------:R-:W-:Y:S02]  /*09e0*/  UISETP.NE.AND UP2, UPT, UR9, 0x1, UPT ;  /* 0x000000010900788c */ /* 0x000fe4000bf45270 */
[----:B0-----:R-:W-:-:S07]  /*09f0*/  ULOP3.LUT UP3, URZ, UR7, 0x1, URZ, 0xc0, !UPT ;  /* 0x0000000107ff7892 */ /* 0x001fce000f86c0ff */
[----:B------:R-:W-:Y:S05]  /*0a00*/  BRA.U !UP2, `(.L_x_5) ;  /* 0x000000010a687547 */ /* 0x000fea000b800000 */
[----:B------:R-:W-:Y:S01]  /*0a10*/  IMAD.IADD R6, R4, 0x1, R7 ;  /* 0x0000000104067824 */ /* 0x000fe200078e0207 */
[----:B------:R-:W0:Y:S03]  /*0a20*/  LDC.64 R12, c[0x0][0x380] ;  /* 0x0000e000ff0c7b82 */ /* 0x000e260000000a00 */
[C---:B------:R-:W-:Y:S01]  /*0a30*/  VIADD R8, R6.reuse, 0x1 ;  /* 0x0000000106087836 */ /* 0x040fe20000000000 */
[----:B------:R-:W-:Y:S01]  /*0a40*/  ISETP.GE.AND P1, PT, R6, UR6, PT ;  /* 0x0000000606007c0c */ /* 0x000fe2000bf26270 */
[----:B------:R-:W-:-:S03]  /*0a50*/  IMAD R15, R5, UR6, R6 ;  /* 0x00000006050f7c24 */ /* 0x000fc6000f8e0206 */
[----:B------:R-:W-:Y:S02]  /*0a60*/  ISETP.GE.AND P2, PT, R8, UR6, PT ;  /* 0x0000000608007c0c */ /* 0x000fe4000bf46270 */
[----:B------:R-:W-:Y:S02]  /*0a70*/  ISETP.GT.AND P1, PT, R6, -0x1, !P1 ;  /* 0xffffffff0600780c */ /* 0x000fe40004f24270 */
[----:B------:R-:W-:Y:S02]  /*0a80*/  ISETP.GT.AND P2, PT, R8, -0x1, !P2 ;  /* 0xffffffff0800780c */ /* 0x000fe40005744270 */
[----:B------:R-:W-:Y:S02]  /*0a90*/  PLOP3.LUT P1, PT, P0, P1, PT, 0x80, 0x8 ;  /* 0x000000000008781c */ /* 0x000fe40000723070 */
[----:B------:R-:W-:Y:S01]  /*0aa0*/  PLOP3.LUT P2, PT, P0, P2, PT, 0x80, 0x8 ;  /* 0x000000000008781c */ /* 0x000fe20000745070 */
[----:B0-----:R-:W-:-:S10]  /*0ab0*/  IMAD.WIDE R12, R15, 0x4, R12 ;  /* 0x000000040f0c7825 */ /* 0x001fd400078e020c */
[----:B------:R-:W0:Y:S01]  /*0ac0*/  @P1 LDC.64 R10, c[0x0][0x388] ;  /* 0x0000e200ff0a1b82 */ /* 0x000e220000000a00 */
[C---:B------:R-:W-:Y:S01]  /*0ad0*/  @P1 IADD3 R17, PT, PT, R7.reuse, UR12, RZ ;  /* 0x0000000c07111c10 */ /* 0x040fe2000fffe0ff */
[----:B------:R-:W2:Y:S01]  /*0ae0*/  @P1 LDG.E R15, desc[UR10][R12.64] ;  /* 0x0000000a0c0f1981 */ /* 0x000ea2000c1e1900 */
[----:B------:R-:W-:-:S05]  /*0af0*/  @P2 IADD3 R6, P3, PT, R7, UR12, RZ ;  /* 0x0000000c07062c10 */ /* 0x000fca000ff7e0ff */
[----:B------:R-:W1:Y:S01]  /*0b00*/  @P2 LDC.64 R8, c[0x0][0x388] ;  /* 0x0000e200ff082b82 */ /* 0x000e620000000a00 */
[----:B------:R-:W-:Y:S02]  /*0b10*/  @P2 IMAD.X R14, RZ, RZ, RZ, P3 ;  /* 0x000000ffff0e2224 */ /* 0x000fe400018e06ff */
[----:B0-----:R-:W-:Y:S02]  /*0b20*/  @P1 IMAD.WIDE.U32 R10, R17, 0x4, R10 ;  /* 0x00000004110a1825 */ /* 0x001fe400078e000a */
[----:B------:R-:W3:Y:S04]  /*0b30*/  @P2 LDG.E R17, desc[UR10][R12.64+0x4] ;  /* 0x0000040a0c112981 */ /* 0x000ee8000c1e1900 */
[----:B------:R-:W2:Y:S01]  /*0b40*/  @P1 LDG.E R10, desc[UR10][R10.64] ;  /* 0x0000000a0a0a1981 */ /* 0x000ea2000c1e1900 */
[----:B-1----:R-:W-:-:S04]  /*0b50*/  @P2 LEA R8, P3, R6, R8, 0x2 ;  /* 0x0000000806082211 */ /* 0x002fc800078610ff */
[----:B------:R-:W-:-:S05]  /*0b60*/  @P2 LEA.HI.X R9, R6, R9, R14, 0x2, P3 ;  /* 0x0000000906092211 */ /* 0x000fca00018f140e */
[----:B------:R-:W3:Y:S01]  /*0b70*/  @P2 LDG.E R8, desc[UR10][R8.64+0x4] ;  /* 0x0000040a08082981 */ /* 0x000ee2000c1e1900 */
[----:B------:R-:W-:Y:S02]  /*0b80*/  VIADD R7, R7, 0x2 ;  /* 0x0000000207077836 */ /* 0x000fe40000000000 */
[----:B--2---:R-:W-:-:S04]  /*0b90*/  @P1 IMAD R2, R10, R15, R2 ;  /* 0x0000000f0a021224 */ /* 0x004fc800078e0202 */
[----:B---3--:R-:W-:-:S07]  /*0ba0*/  @P2 IMAD R2, R17, R8, R2 ;  /* 0x0000000811022224 */ /* 0x008fce00078e0202 */
.L_x_5:
[----:B------:R-:W-:Y:S05]  /*0bb0*/  BRA.U !UP3, `(.L_x_3) ;  /* 0x000000010b407547 */ /* 0x000fea000b800000 */
[----:B------:R-:W-:Y:S01]  /*0bc0*/  IMAD.IADD R6, R4, 0x1, R7 ;  /* 0x0000000104067824 */ /* 0x000fe200078e0207 */
[----:B------:R-:W-:Y:S04]  /*0bd0*/  BSSY.RECONVERGENT B0, `(.L_x_3) ;  /* 0x000000e000007945 */ /* 0x000fe80003800200 */
[----:B------:R-:W-:-:S04]  /*0be0*/  ISETP.GE.AND P1, PT, R6, UR6, PT ;  /* 0x0000000606007c0c */ /* 0x000fc8000bf26270 */
[----:B------:R-:W-:-:S04]  /*0bf0*/  ISETP.GT.AND P1, PT, R6, -0x1, !P1 ;  /* 0xffffffff0600780c */ /* 0x000fc80004f24270 */
[----:B------:R-:W-:-:S13]  /*0c00*/  PLOP3.LUT P1, PT, P0, P1, PT, 0x80, 0x8 ;  /* 0x000000000008781c */ /* 0x000fda0000723070 */
[----:B------:R-:W-:Y:S05]  /*0c10*/  @!P1 BRA `(.L_x_6) ;  /* 0x0000000000249947 */ /* 0x000fea0003800000 */
[----:B------:R-:W0:Y:S01]  /*0c20*/  LDC.64 R8, c[0x0][0x380] ;  /* 0x0000e000ff087b82 */ /* 0x000e220000000a00 */
[----:B------:R-:W-:Y:S02]  /*0c30*/  IMAD R5, R5, UR6, R6 ;  /* 0x0000000605057c24 */ /* 0x000fe4000f8e0206 */
[----:B------:R-:W-:-:S05]  /*0c40*/  VIADD R13, R7, UR12 ;  /* 0x0000000c070d7c36 */ /* 0x000fca0008000000 */
[----:B------:R-:W1:Y:S01]  /*0c50*/  LDC.64 R10, c[0x0][0x388] ;  /* 0x0000e200ff0a7b82 */ /* 0x000e620000000a00 */
[----:B0-----:R-:W-:-:S06]  /*0c60*/  IMAD.WIDE R6, R5, 0x4, R8 ;  /* 0x0000000405067825 */ /* 0x001fcc00078e0208 */
[----:B------:R-:W2:Y:S01]  /*0c70*/  LDG.E R7, desc[UR10][R6.64] ;  /* 0x0000000a06077981 */ /* 0x000ea2000c1e1900 */
[----:B-1----:R-:W-:-:S06]  /*0c80*/  IMAD.WIDE.U32 R8, R13, 0x4, R10 ;  /* 0x000000040d087825 */ /* 0x002fcc00078e000a */
[----:B------:R-:W2:Y:S02]  /*0c90*/  LDG.E R8, desc[UR10][R8.64] ;  /* 0x0000000a08087981 */ /* 0x000ea4000c1e1900 */
[----:B--2---:R-:W-:-:S07]  /*0ca0*/  IMAD R2, R7, R8, R2 ;  /* 0x0000000807027224 */ /* 0x004fce00078e0202 */
.L_x_6:
[----:B------:R-:W-:Y:S05]  /*0cb0*/  BSYNC.RECONVERGENT B0 ;  /* 0x0000000000007941 */ /* 0x000fea0003800200 */
.L_x_3:
[----:B------:R-:W-:Y:S05]  /*0cc0*/  BRA.U UP0, `(.L_x_7) ;  /* 0xfffffff500407547 */ /* 0x000fea000b83ffff */
.L_x_0:
[----:B------:R-:W0:Y:S01]  /*0cd0*/  LDC.64 R4, c[0x0][0x390] ;  /* 0x0000e400ff047b82 */ /* 0x000e220000000a00 */
[----:B------:R-:W-:-:S04]  /*0ce0*/  IMAD R3, R0, UR6, R3 ;  /* 0x0000000600037c24 */ /* 0x000fc8000f8e0203 */
[----:B0-----:R-:W-:-:S05]  /*0cf0*/  IMAD.WIDE R4, R3, 0x4, R4 ;  /* 0x0000000403047825 */ /* 0x001fca00078e0204 */
[----:B------:R-:W-:Y:S01]  /*0d00*/  STG.E desc[UR10][R4.64], R2 ;  /* 0x0000000204007986 */ /* 0x000fe2000c10190a */
[----:B------:R-:W-:Y:S05]  /*0d10*/  EXIT ;  /* 0x000000000000794d */ /* 0x000fea0003800000 */
.L_x_8:
[----:B------:R-:W-:-:S00]  /*0d20*/  BRA `(.L_x_8) ;  /* 0xfffffffc00fc7947 */ /* 0x000fc0000383ffff */
[----:B------:R-:W-:-:S00]  /*0d30*/  NOP ;  /* 0x0000000000007918 */ /* 0x000fc00000000000 */
        /* <DEDUP_REMOVED lines=12> */
.L_x_9:


//--------------------- .nv.shared.reserved.0     --------------------------
	.section	.nv.shared.reserved.0,"aw",@nobits
	.weak		__nv_reservedSMEM_offset_0_alias
	.size		__nv_reservedSMEM_offset_0_alias, 0, 64
	.other		__nv_reservedSMEM_offset_0_alias,@"STO_CUDA_RESERVED_SHARED STV_DEFAULT"
__nv_reservedSMEM_offset_0_alias:
	.zero		0
	.zero		64


//--------------------- .nv.constant0._Z11conv2d_cudaPjPiS0_ii --------------------------
	.section	.nv.constant0._Z11conv2d_cudaPjPiS0_ii,"a",@progbits
	.sectionflags	@""
	.align	4
.nv.constant0._Z11conv2d_cudaPjPiS0_ii:
	.zero		928


//--------------------- SYMBOLS --------------------------

	.type		.nv.reservedSmem.offset0,@object
	.size		.nv.reservedSmem.offset0,0x4
